//
// Generated by NVIDIA NVVM Compiler
//
// Compiler Build ID: CL-36424714
// Cuda compilation tools, release 13.0, V13.0.88
// Based on NVVM 20.0.0
//

.version 9.0
.target sm_100
.address_size 64


.entry _Z18prefix_scan_devicePfS_i(
	.param .u64 .ptr .align 1 _Z18prefix_scan_devicePfS_i_param_0,
	.param .u64 .ptr .align 1 _Z18prefix_scan_devicePfS_i_param_1,
	.param .u32 _Z18prefix_scan_devicePfS_i_param_2
)
{


	ret;

}


// ===== COMPILED SASS (sm_100) =====

	.target	sm_100

	.elftype	@"ET_EXEC"


//--------------------- .note.nv.tkinfo           --------------------------
	.section	.note.nv.tkinfo,"",@"SHT_NOTE"
	.sectionflags	@"SHF_NOTE_NV_TKINFO"
	.tkinfo
        /*0018*/ 	.word	0x00000002
        /*0030*/ 	.string	""
        /*0030*/ 	.string	"ptxas"
        /*0030*/ 	.string	"Cuda compilation tools, release 13.0, V13.0.88"
        /*0030*/ 	.string	"Build cuda_13.0.r13.0/compiler.36424714_0"
        /*0030*/ 	.string	"-arch sm_100 -m 64 "



//--------------------- .note.nv.cuinfo           --------------------------
	.section	.note.nv.cuinfo,"",@"SHT_NOTE"
	.sectionflags	@"SHF_NOTE_NV_CUINFO"
        /*0018*/ 	.short	0x0002
        /*001a*/ 	.short	0x0064
        /*001c*/ 	.short	0x0082
	.zero		2


//--------------------- .nv.info                  --------------------------
	.section	.nv.info,"",@"SHT_CUDA_INFO"
	.align	4


	//----- nvinfo : EIATTR_REGCOUNT
	.align		4
        /*0000*/ 	.byte	0x04, 0x2f
        /*0002*/ 	.short	(.L_1 - .L_0)
	.align		4
.L_0:
        /*0004*/ 	.word	index@(_Z18prefix_scan_devicePfS_i)
        /*0008*/ 	.word	0x00000004


	//----- nvinfo : EIATTR_FRAME_SIZE
	.align		4
.L_1:
        /*000c*/ 	.byte	0x04, 0x11
        /*000e*/ 	.short	(.L_3 - .L_2)
	.align		4
.L_2:
        /*0010*/ 	.word	index@(_Z18prefix_scan_devicePfS_i)
        /*0014*/ 	.word	0x00000000


	//----- nvinfo : EIATTR_MIN_STACK_SIZE
	.align		4
.L_3:
        /*0018*/ 	.byte	0x04, 0x12
        /*001a*/ 	.short	(.L_5 - .L_4)
	.align		4
.L_4:
        /*001c*/ 	.word	index@(_Z18prefix_scan_devicePfS_i)
        /*0020*/ 	.word	0x00000000
.L_5:


//--------------------- .nv.compat                --------------------------
	.section	.nv.compat,"",@"SHT_CUDA_COMPAT_INFO"
	.align	4
        /*0000*/ 	.byte	0x02, 0x09, 0x00, 0x00, 0x02, 0x02, 0x01, 0x00, 0x02, 0x05, 0x05, 0x00, 0x03, 0x07, 0x01, 0x01
        /*0010*/ 	.byte	0x02, 0x03, 0x00, 0x00, 0x02, 0x06, 0x01, 0x00, 0x04, 0x0b, 0x08, 0x00, 0x09, 0x00, 0x00, 0x00
        /*0020*/ 	.byte	0x00, 0x00, 0x00, 0x00


//--------------------- .nv.info._Z18prefix_scan_devicePfS_i --------------------------
	.section	.nv.info._Z18prefix_scan_devicePfS_i,"",@"SHT_CUDA_INFO"
	.sectionflags	@""
	.align	4


	//----- nvinfo : EIATTR_CUDA_API_VERSION
	.align		4
        /*0000*/ 	.byte	0x04, 0x37
        /*0002*/ 	.short	(.L_7 - .L_6)
.L_6:
        /*0004*/ 	.word	0x00000082


	//----- nvinfo : EIATTR_KPARAM_INFO
	.align		4
.L_7:
        /*0008*/ 	.byte	0x04, 0x17
        /*000a*/ 	.short	(.L_9 - .L_8)
.L_8:
        /*000c*/ 	.word	0x00000000
        /*0010*/ 	.short	0x0002
        /*0012*/ 	.short	0x0010
        /*0014*/ 	.byte	0x00, 0xf0, 0x11, 0x00


	//----- nvinfo : EIATTR_KPARAM_INFO
	.align		4
.L_9:
        /*0018*/ 	.byte	0x04, 0x17
        /*001a*/ 	.short	(.L_11 - .L_10)
.L_10:
        /*001c*/ 	.word	0x00000000
        /*0020*/ 	.short	0x0001
        /*0022*/ 	.short	0x0008
        /*0024*/ 	.byte	0x00, 0xf5, 0x21, 0x00


	//----- nvinfo : EIATTR_KPARAM_INFO
	.align		4
.L_11:
        /*0028*/ 	.byte	0x04, 0x17
        /*002a*/ 	.short	(.L_13 - .L_12)
.L_12:
        /*002c*/ 	.word	0x00000000
        /*0030*/ 	.short	0x0000
        /*0032*/ 	.short	0x0000
        /*0034*/ 	.byte	0x00, 0xf5, 0x21, 0x00


	//----- nvinfo : EIATTR_SPARSE_MMA_MASK
	.align		4
.L_13:
        /*0038*/ 	.byte	0x03, 0x50
        /*003a*/ 	.short	0x0000


	//----- nvinfo : EIATTR_MAXREG_COUNT
	.align		4
        /*003c*/ 	.byte	0x03, 0x1b
        /*003e*/ 	.short	0x00ff


	//----- nvinfo : EIATTR_MERCURY_ISA_VERSION
	.align		4
        /*0040*/ 	.byte	0x03, 0x5f
        /*0042*/ 	.short	0x0101


	//----- nvinfo : EIATTR_VRC_CTA_INIT_COUNT
	.align		4
        /*0044*/ 	.byte	0x02, 0x4a
	.zero		1
	.zero		1


	//----- nvinfo : EIATTR_EXIT_INSTR_OFFSETS
	.align		4
        /*0048*/ 	.byte	0x04, 0x1c
        /*004a*/ 	.short	(.L_15 - .L_14)


	//   ....[0]....
.L_14:
        /*004c*/ 	.word	0x00000010


	//----- nvinfo : EIATTR_CBANK_PARAM_SIZE
	.align		4
.L_15:
        /*0050*/ 	.byte	0x03, 0x19
        /*0052*/ 	.short	0x0014


	//----- nvinfo : EIATTR_PARAM_CBANK
	.align		4
        /*0054*/ 	.byte	0x04, 0x0a
        /*0056*/ 	.short	(.L_17 - .L_16)
	.align		4
.L_16:
        /*0058*/ 	.word	index@(.nv.constant0._Z18prefix_scan_devicePfS_i)
        /*005c*/ 	.short	0x0380
        /*005e*/ 	.short	0x0014


	//----- nvinfo : EIATTR_SW_WAR
	.align		4
.L_17:
        /*0060*/ 	.byte	0x04, 0x36
        /*0062*/ 	.short	(.L_19 - .L_18)
.L_18:
        /*0064*/ 	.word	0x00000008
.L_19:


//--------------------- .nv.callgraph             --------------------------
	.section	.nv.callgraph,"",@"SHT_CUDA_CALLGRAPH"
	.align	4
	.sectionentsize	8
	.align		4
        /*0000*/ 	.word	0x00000000
	.align		4
        /*0004*/ 	.word	0xffffffff
	.align		4
        /*0008*/ 	.word	0x00000000
	.align		4
        /*000c*/ 	.word	0xfffffffe
	.align		4
        /*0010*/ 	.word	0x00000000
	.align		4
        /*0014*/ 	.word	0xfffffffd
	.align		4
        /*0018*/ 	.word	0x00000000
	.align		4
        /*001c*/ 	.word	0xfffffffc


//--------------------- .text._Z18prefix_scan_devicePfS_i --------------------------
	.section	.text._Z18prefix_scan_devicePfS_i,"ax",@progbits
	.align	128
.text._Z18prefix_scan_devicePfS_i:
        .type           _Z18prefix_scan_devicePfS_i,@function
        .size           _Z18prefix_scan_devicePfS_i,(.L_x_1 - _Z18prefix_scan_devicePfS_i)
        .other          _Z18prefix_scan_devicePfS_i,@"STO_CUDA_ENTRY STV_DEFAULT"
_Z18prefix_scan_devicePfS_i:
[----:B------:R-:W-:Y:S01]  /*0000*/  LDC R1, c[0x0][0x37c] ;  /* 0x0000df00ff017b82 */ /* 0x000fe20000000800 */
[----:B------:R-:W-:Y:S05]  /*0010*/  EXIT ;  /* 0x000000000000794d */ /* 0x000fea0003800000 */
.L_x_0:
[----:B------:R-:W-:-:S00]  /*0020*/  BRA `(.L_x_0) ;  /* 0xfffffffc00fc7947 */ /* 0x000fc0000383ffff */
[----:B------:R-:W-:-:S00]  /*0030*/  NOP ;  /* 0x0000000000007918 */ /* 0x000fc00000000000 */
        /* <DEDUP_REMOVED lines=12> */
.L_x_1:


//--------------------- .nv.shared.reserved.0     --------------------------
	.section	.nv.shared.reserved.0,"aw",@nobits
	.weak		__nv_reservedSMEM_offset_0_alias
	.size		__nv_reservedSMEM_offset_0_alias, 0, 64
	.other		__nv_reservedSMEM_offset_0_alias,@"STO_CUDA_RESERVED_SHARED STV_DEFAULT"
__nv_reservedSMEM_offset_0_alias:
	.zero		0
	.zero		64


//--------------------- .nv.constant0._Z18prefix_scan_devicePfS_i --------------------------
	.section	.nv.constant0._Z18prefix_scan_devicePfS_i,"a",@progbits
	.sectionflags	@""
	.align	4
.nv.constant0._Z18prefix_scan_devicePfS_i:
	.zero		916


//--------------------- SYMBOLS --------------------------

	.type		.nv.reservedSmem.offset0,@object
	.size		.nv.reservedSmem.offset0,0x4
